//
// Generated by NVIDIA NVVM Compiler
//
// Compiler Build ID: CL-36424714
// Cuda compilation tools, release 13.0, V13.0.88
// Based on NVVM 20.0.0
//

.version 9.0
.target sm_100
.address_size 64

	// .globl	_Z15coalescedKernelPiS_i

.visible .entry _Z15coalescedKernelPiS_i(
	.param .u64 .ptr .align 1 _Z15coalescedKernelPiS_i_param_0,
	.param .u64 .ptr .align 1 _Z15coalescedKernelPiS_i_param_1,
	.param .u32 _Z15coalescedKernelPiS_i_param_2
)
{
	.reg .pred 	%p<2>;
	.reg .b32 	%r<7>;
	.reg .b64 	%rd<8>;

	ld.param.u64 	%rd1, [_Z15coalescedKernelPiS_i_param_0];
	ld.param.u64 	%rd2, [_Z15coalescedKernelPiS_i_param_1];
	ld.param.u32 	%r2, [_Z15coalescedKernelPiS_i_param_2];
	mov.u32 	%r3, %ctaid.x;
	mov.u32 	%r4, %ntid.x;
	mov.u32 	%r5, %tid.x;
	mad.lo.s32 	%r1, %r3, %r4, %r5;
	setp.ge.s32 	%p1, %r1, %r2;
	@%p1 bra 	$L__BB0_2;
	cvta.to.global.u64 	%rd3, %rd1;
	cvta.to.global.u64 	%rd4, %rd2;
	mul.wide.s32 	%rd5, %r1, 4;
	add.s64 	%rd6, %rd3, %rd5;
	ld.global.u32 	%r6, [%rd6];
	add.s64 	%rd7, %rd4, %rd5;
	st.global.u32 	[%rd7], %r6;
$L__BB0_2:
	ret;

}
	// .globl	_Z13stridedKernelPiS_i
.visible .entry _Z13stridedKernelPiS_i(
	.param .u64 .ptr .align 1 _Z13stridedKernelPiS_i_param_0,
	.param .u64 .ptr .align 1 _Z13stridedKernelPiS_i_param_1,
	.param .u32 _Z13stridedKernelPiS_i_param_2
)
{
	.reg .pred 	%p<2>;
	.reg .b32 	%r<8>;
	.reg .b64 	%rd<9>;

	ld.param.u64 	%rd1, [_Z13stridedKernelPiS_i_param_0];
	ld.param.u64 	%rd2, [_Z13stridedKernelPiS_i_param_1];
	ld.param.u32 	%r2, [_Z13stridedKernelPiS_i_param_2];
	mov.u32 	%r3, %ctaid.x;
	mov.u32 	%r4, %ntid.x;
	mov.u32 	%r5, %tid.x;
	mad.lo.s32 	%r1, %r3, %r4, %r5;
	setp.ge.s32 	%p1, %r1, %r2;
	@%p1 bra 	$L__BB1_2;
	cvta.to.global.u64 	%rd3, %rd1;
	cvta.to.global.u64 	%rd4, %rd2;
	shl.b32 	%r6, %r1, 5;
	mul.wide.s32 	%rd5, %r6, 4;
	add.s64 	%rd6, %rd3, %rd5;
	ld.global.u32 	%r7, [%rd6];
	mul.wide.s32 	%rd7, %r1, 4;
	add.s64 	%rd8, %rd4, %rd7;
	st.global.u32 	[%rd8], %r7;
$L__BB1_2:
	ret;

}


// ===== COMPILED SASS (sm_100) =====

	.target	sm_100

	.elftype	@"ET_EXEC"


//--------------------- .note.nv.tkinfo           --------------------------
	.section	.note.nv.tkinfo,"",@"SHT_NOTE"
	.sectionflags	@"SHF_NOTE_NV_TKINFO"
	.tkinfo
        /*0018*/ 	.word	0x00000002
        /*0030*/ 	.string	""
        /*0030*/ 	.string	"ptxas"
        /*0030*/ 	.string	"Cuda compilation tools, release 13.0, V13.0.88"
        /*0030*/ 	.string	"Build cuda_13.0.r13.0/compiler.36424714_0"
        /*0030*/ 	.string	"-arch sm_100 -m 64 "



//--------------------- .note.nv.cuinfo           --------------------------
	.section	.note.nv.cuinfo,"",@"SHT_NOTE"
	.sectionflags	@"SHF_NOTE_NV_CUINFO"
        /*0018*/ 	.short	0x0002
        /*001a*/ 	.short	0x0064
        /*001c*/ 	.short	0x0082
	.zero		2


//--------------------- .nv.info                  --------------------------
	.section	.nv.info,"",@"SHT_CUDA_INFO"
	.align	4


	//----- nvinfo : EIATTR_REGCOUNT
	.align		4
        /*0000*/ 	.byte	0x04, 0x2f
        /*0002*/ 	.short	(.L_1 - .L_0)
	.align		4
.L_0:
        /*0004*/ 	.word	index@(_Z15coalescedKernelPiS_i)
        /*0008*/ 	.word	0x0000000a


	//----- nvinfo : EIATTR_FRAME_SIZE
	.align		4
.L_1:
        /*000c*/ 	.byte	0x04, 0x11
        /*000e*/ 	.short	(.L_3 - .L_2)
	.align		4
.L_2:
        /*0010*/ 	.word	index@(_Z15coalescedKernelPiS_i)
        /*0014*/ 	.word	0x00000000


	//----- nvinfo : EIATTR_REGCOUNT
	.align		4
.L_3:
        /*0018*/ 	.byte	0x04, 0x2f
        /*001a*/ 	.short	(.L_5 - .L_4)
	.align		4
.L_4:
        /*001c*/ 	.word	index@(_Z13stridedKernelPiS_i)
        /*0020*/ 	.word	0x0000000a


	//----- nvinfo : EIATTR_FRAME_SIZE
	.align		4
.L_5:
        /*0024*/ 	.byte	0x04, 0x11
        /*0026*/ 	.short	(.L_7 - .L_6)
	.align		4
.L_6:
        /*0028*/ 	.word	index@(_Z13stridedKernelPiS_i)
        /*002c*/ 	.word	0x00000000


	//----- nvinfo : EIATTR_MIN_STACK_SIZE
	.align		4
.L_7:
        /*0030*/ 	.byte	0x04, 0x12
        /*0032*/ 	.short	(.L_9 - .L_8)
	.align		4
.L_8:
        /*0034*/ 	.word	index@(_Z13stridedKernelPiS_i)
        /*0038*/ 	.word	0x00000000


	//----- nvinfo : EIATTR_MIN_STACK_SIZE
	.align		4
.L_9:
        /*003c*/ 	.byte	0x04, 0x12
        /*003e*/ 	.short	(.L_11 - .L_10)
	.align		4
.L_10:
        /*0040*/ 	.word	index@(_Z15coalescedKernelPiS_i)
        /*0044*/ 	.word	0x00000000
.L_11:


//--------------------- .nv.compat                --------------------------
	.section	.nv.compat,"",@"SHT_CUDA_COMPAT_INFO"
	.align	4
        /*0000*/ 	.byte	0x02, 0x09, 0x00, 0x00, 0x02, 0x02, 0x01, 0x00, 0x02, 0x05, 0x05, 0x00, 0x03, 0x07, 0x01, 0x01
        /*0010*/ 	.byte	0x02, 0x03, 0x00, 0x00, 0x02, 0x06, 0x01, 0x00, 0x04, 0x0b, 0x08, 0x00, 0x09, 0x00, 0x00, 0x00
        /*0020*/ 	.byte	0x00, 0x00, 0x00, 0x00


//--------------------- .nv.info._Z13stridedKernelPiS_i --------------------------
	.section	.nv.info._Z13stridedKernelPiS_i,"",@"SHT_CUDA_INFO"
	.sectionflags	@""
	.align	4


	//----- nvinfo : EIATTR_CUDA_API_VERSION
	.align		4
        /*0000*/ 	.byte	0x04, 0x37
        /*0002*/ 	.short	(.L_13 - .L_12)
.L_12:
        /*0004*/ 	.word	0x00000082


	//----- nvinfo : EIATTR_KPARAM_INFO
	.align		4
.L_13:
        /*0008*/ 	.byte	0x04, 0x17
        /*000a*/ 	.short	(.L_15 - .L_14)
.L_14:
        /*000c*/ 	.word	0x00000000
        /*0010*/ 	.short	0x0002
        /*0012*/ 	.short	0x0010
        /*0014*/ 	.byte	0x00, 0xf0, 0x11, 0x00


	//----- nvinfo : EIATTR_KPARAM_INFO
	.align		4
.L_15:
        /*0018*/ 	.byte	0x04, 0x17
        /*001a*/ 	.short	(.L_17 - .L_16)
.L_16:
        /*001c*/ 	.word	0x00000000
        /*0020*/ 	.short	0x0001
        /*0022*/ 	.short	0x0008
        /*0024*/ 	.byte	0x00, 0xf5, 0x21, 0x00


	//----- nvinfo : EIATTR_KPARAM_INFO
	.align		4
.L_17:
        /*0028*/ 	.byte	0x04, 0x17
        /*002a*/ 	.short	(.L_19 - .L_18)
.L_18:
        /*002c*/ 	.word	0x00000000
        /*0030*/ 	.short	0x0000
        /*0032*/ 	.short	0x0000
        /*0034*/ 	.byte	0x00, 0xf5, 0x21, 0x00


	//----- nvinfo : EIATTR_SPARSE_MMA_MASK
	.align		4
.L_19:
        /*0038*/ 	.byte	0x03, 0x50
        /*003a*/ 	.short	0x0000


	//----- nvinfo : EIATTR_MAXREG_COUNT
	.align		4
        /*003c*/ 	.byte	0x03, 0x1b
        /*003e*/ 	.short	0x00ff


	//----- nvinfo : EIATTR_MERCURY_ISA_VERSION
	.align		4
        /*0040*/ 	.byte	0x03, 0x5f
        /*0042*/ 	.short	0x0101


	//----- nvinfo : EIATTR_VRC_CTA_INIT_COUNT
	.align		4
        /*0044*/ 	.byte	0x02, 0x4a
	.zero		1
	.zero		1


	//----- nvinfo : EIATTR_EXIT_INSTR_OFFSETS
	.align		4
        /*0048*/ 	.byte	0x04, 0x1c
        /*004a*/ 	.short	(.L_21 - .L_20)


	//   ....[0]....
.L_20:
        /*004c*/ 	.word	0x00000070


	//   ....[1]....
        /*0050*/ 	.word	0x00000100


	//----- nvinfo : EIATTR_CBANK_PARAM_SIZE
	.align		4
.L_21:
        /*0054*/ 	.byte	0x03, 0x19
        /*0056*/ 	.short	0x0014


	//----- nvinfo : EIATTR_PARAM_CBANK
	.align		4
        /*0058*/ 	.byte	0x04, 0x0a
        /*005a*/ 	.short	(.L_23 - .L_22)
	.align		4
.L_22:
        /*005c*/ 	.word	index@(.nv.constant0._Z13stridedKernelPiS_i)
        /*0060*/ 	.short	0x0380
        /*0062*/ 	.short	0x0014


	//----- nvinfo : EIATTR_SW_WAR
	.align		4
.L_23:
        /*0064*/ 	.byte	0x04, 0x36
        /*0066*/ 	.short	(.L_25 - .L_24)
.L_24:
        /*0068*/ 	.word	0x00000008
.L_25:


//--------------------- .nv.info._Z15coalescedKernelPiS_i --------------------------
	.section	.nv.info._Z15coalescedKernelPiS_i,"",@"SHT_CUDA_INFO"
	.sectionflags	@""
	.align	4


	//----- nvinfo : EIATTR_CUDA_API_VERSION
	.align		4
        /*0000*/ 	.byte	0x04, 0x37
        /*0002*/ 	.short	(.L_27 - .L_26)
.L_26:
        /*0004*/ 	.word	0x00000082


	//----- nvinfo : EIATTR_KPARAM_INFO
	.align		4
.L_27:
        /*0008*/ 	.byte	0x04, 0x17
        /*000a*/ 	.short	(.L_29 - .L_28)
.L_28:
        /*000c*/ 	.word	0x00000000
        /*0010*/ 	.short	0x0002
        /*0012*/ 	.short	0x0010
        /*0014*/ 	.byte	0x00, 0xf0, 0x11, 0x00


	//----- nvinfo : EIATTR_KPARAM_INFO
	.align		4
.L_29:
        /*0018*/ 	.byte	0x04, 0x17
        /*001a*/ 	.short	(.L_31 - .L_30)
.L_30:
        /*001c*/ 	.word	0x00000000
        /*0020*/ 	.short	0x0001
        /*0022*/ 	.short	0x0008
        /*0024*/ 	.byte	0x00, 0xf5, 0x21, 0x00


	//----- nvinfo : EIATTR_KPARAM_INFO
	.align		4
.L_31:
        /*0028*/ 	.byte	0x04, 0x17
        /*002a*/ 	.short	(.L_33 - .L_32)
.L_32:
        /*002c*/ 	.word	0x00000000
        /*0030*/ 	.short	0x0000
        /*0032*/ 	.short	0x0000
        /*0034*/ 	.byte	0x00, 0xf5, 0x21, 0x00


	//----- nvinfo : EIATTR_SPARSE_MMA_MASK
	.align		4
.L_33:
        /*0038*/ 	.byte	0x03, 0x50
        /*003a*/ 	.short	0x0000


	//----- nvinfo : EIATTR_MAXREG_COUNT
	.align		4
        /*003c*/ 	.byte	0x03, 0x1b
        /*003e*/ 	.short	0x00ff


	//----- nvinfo : EIATTR_MERCURY_ISA_VERSION
	.align		4
        /*0040*/ 	.byte	0x03, 0x5f
        /*0042*/ 	.short	0x0101


	//----- nvinfo : EIATTR_VRC_CTA_INIT_COUNT
	.align		4
        /*0044*/ 	.byte	0x02, 0x4a
	.zero		1
	.zero		1


	//----- nvinfo : EIATTR_EXIT_INSTR_OFFSETS
	.align		4
        /*0048*/ 	.byte	0x04, 0x1c
        /*004a*/ 	.short	(.L_35 - .L_34)


	//   ....[0]....
.L_34:
        /*004c*/ 	.word	0x00000070


	//   ....[1]....
        /*0050*/ 	.word	0x000000f0


	//----- nvinfo : EIATTR_CBANK_PARAM_SIZE
	.align		4
.L_35:
        /*0054*/ 	.byte	0x03, 0x19
        /*0056*/ 	.short	0x0014


	//----- nvinfo : EIATTR_PARAM_CBANK
	.align		4
        /*0058*/ 	.byte	0x04, 0x0a
        /*005a*/ 	.short	(.L_37 - .L_36)
	.align		4
.L_36:
        /*005c*/ 	.word	index@(.nv.constant0._Z15coalescedKernelPiS_i)
        /*0060*/ 	.short	0x0380
        /*0062*/ 	.short	0x0014


	//----- nvinfo : EIATTR_SW_WAR
	.align		4
.L_37:
        /*0064*/ 	.byte	0x04, 0x36
        /*0066*/ 	.short	(.L_39 - .L_38)
.L_38:
        /*0068*/ 	.word	0x00000008
.L_39:


//--------------------- .nv.callgraph             --------------------------
	.section	.nv.callgraph,"",@"SHT_CUDA_CALLGRAPH"
	.align	4
	.sectionentsize	8
	.align		4
        /*0000*/ 	.word	0x00000000
	.align		4
        /*0004*/ 	.word	0xffffffff
	.align		4
        /*0008*/ 	.word	0x00000000
	.align		4
        /*000c*/ 	.word	0xfffffffe
	.align		4
        /*0010*/ 	.word	0x00000000
	.align		4
        /*0014*/ 	.word	0xfffffffd
	.align		4
        /*0018*/ 	.word	0x00000000
	.align		4
        /*001c*/ 	.word	0xfffffffc


//--------------------- .text._Z13stridedKernelPiS_i --------------------------
	.section	.text._Z13stridedKernelPiS_i,"ax",@progbits
	.align	128
        .global         _Z13stridedKernelPiS_i
        .type           _Z13stridedKernelPiS_i,@function
        .size           _Z13stridedKernelPiS_i,(.L_x_2 - _Z13stridedKernelPiS_i)
        .other          _Z13stridedKernelPiS_i,@"STO_CUDA_ENTRY STV_DEFAULT"
_Z13stridedKernelPiS_i:
.text._Z13stridedKernelPiS_i:
[----:B------:R-:W-:Y:S01]  /*0000*/  LDC R1, c[0x0][0x37c] ;  /* 0x0000df00ff017b82 */ /* 0x000fe20000000800 */
[----:B------:R-:W0:Y:S07]  /*0010*/  S2R R0, SR_TID.X ;  /* 0x0000000000007919 */ /* 0x000e2e0000002100 */
[----:B------:R-:W0:Y:S01]  /*0020*/  S2UR UR4, SR_CTAID.X ;  /* 0x00000000000479c3 */ /* 0x000e220000002500 */
[----:B------:R-:W1:Y:S07]  /*0030*/  LDCU UR5, c[0x0][0x390] ;  /* 0x00007200ff0577ac */ /* 0x000e6e0008000800 */
[----:B------:R-:W0:Y:S02]  /*0040*/  LDC R7, c[0x0][0x360] ;  /* 0x0000d800ff077b82 */ /* 0x000e240000000800 */
[----:B0-----:R-:W-:-:S05]  /*0050*/  IMAD R7, R7, UR4, R0 ;  /* 0x0000000407077c24 */ /* 0x001fca000f8e0200 */
[----:B-1----:R-:W-:-:S13]  /*0060*/  ISETP.GE.AND P0, PT, R7, UR5, PT ;  /* 0x0000000507007c0c */ /* 0x002fda000bf06270 */
[----:B------:R-:W-:Y:S05]  /*0070*/  @P0 EXIT ;  /* 0x000000000000094d */ /* 0x000fea0003800000 */
[----:B------:R-:W0:Y:S01]  /*0080*/  LDC.64 R2, c[0x0][0x380] ;  /* 0x0000e000ff027b82 */ /* 0x000e220000000a00 */
[----:B------:R-:W1:Y:S01]  /*0090*/  LDCU.64 UR4, c[0x0][0x358] ;  /* 0x00006b00ff0477ac */ /* 0x000e620008000a00 */
[----:B------:R-:W-:-:S05]  /*00a0*/  SHF.L.U32 R5, R7, 0x5, RZ ;  /* 0x0000000507057819 */ /* 0x000fca00000006ff */
[----:B0-----:R-:W-:Y:S02]  /*00b0*/  IMAD.WIDE R2, R5, 0x4, R2 ;  /* 0x0000000405027825 */ /* 0x001fe400078e0202 */
[----:B------:R-:W0:Y:S04]  /*00c0*/  LDC.64 R4, c[0x0][0x388] ;  /* 0x0000e200ff047b82 */ /* 0x000e280000000a00 */
[----:B-1----:R-:W2:Y:S01]  /*00d0*/  LDG.E R3, desc[UR4][R2.64] ;  /* 0x0000000402037981 */ /* 0x002ea2000c1e1900 */
[----:B0-----:R-:W-:-:S05]  /*00e0*/  IMAD.WIDE R4, R7, 0x4, R4 ;  /* 0x0000000407047825 */ /* 0x001fca00078e0204 */
[----:B--2---:R-:W-:Y:S01]  /*00f0*/  STG.E desc[UR4][R4.64], R3 ;  /* 0x0000000304007986 */ /* 0x004fe2000c101904 */
[----:B------:R-:W-:Y:S05]  /*0100*/  EXIT ;  /* 0x000000000000794d */ /* 0x000fea0003800000 */
.L_x_0:
[----:B------:R-:W-:-:S00]  /*0110*/  BRA `(.L_x_0) ;  /* 0xfffffffc00fc7947 */ /* 0x000fc0000383ffff */
[----:B------:R-:W-:-:S00]  /*0120*/  NOP ;  /* 0x0000000000007918 */ /* 0x000fc00000000000 */
        /* <DEDUP_REMOVED lines=13> */
.L_x_2:


//--------------------- .text._Z15coalescedKernelPiS_i --------------------------
	.section	.text._Z15coalescedKernelPiS_i,"ax",@progbits
	.align	128
        .global         _Z15coalescedKernelPiS_i
        .type           _Z15coalescedKernelPiS_i,@function
        .size           _Z15coalescedKernelPiS_i,(.L_x_3 - _Z15coalescedKernelPiS_i)
        .other          _Z15coalescedKernelPiS_i,@"STO_CUDA_ENTRY STV_DEFAULT"
_Z15coalescedKernelPiS_i:
.text._Z15coalescedKernelPiS_i:
        /* <DEDUP_REMOVED lines=9> */
[----:B------:R-:W1:Y:S07]  /*0090*/  LDCU.64 UR4, c[0x0][0x358] ;  /* 0x00006b00ff0477ac */ /* 0x000e6e0008000a00 */
[----:B------:R-:W2:Y:S01]  /*00a0*/  LDC.64 R4, c[0x0][0x388] ;  /* 0x0000e200ff047b82 */ /* 0x000ea20000000a00 */
[----:B0-----:R-:W-:-:S06]  /*00b0*/  IMAD.WIDE R2, R7, 0x4, R2 ;  /* 0x0000000407027825 */ /* 0x001fcc00078e0202 */
[----:B-1----:R-:W3:Y:S01]  /*00c0*/  LDG.E R3, desc[UR4][R2.64] ;  /* 0x0000000402037981 */ /* 0x002ee2000c1e1900 */
[----:B--2---:R-:W-:-:S05]  /*00d0*/  IMAD.WIDE R4, R7, 0x4, R4 ;  /* 0x0000000407047825 */ /* 0x004fca00078e0204 */
[----:B---3--:R-:W-:Y:S01]  /*00e0*/  STG.E desc[UR4][R4.64], R3 ;  /* 0x0000000304007986 */ /* 0x008fe2000c101904 */
[----:B------:R-:W-:Y:S05]  /*00f0*/  EXIT ;  /* 0x000000000000794d */ /* 0x000fea0003800000 */
.L_x_1:
        /* <DEDUP_REMOVED lines=16> */
.L_x_3:


//--------------------- .nv.shared.reserved.0     --------------------------
	.section	.nv.shared.reserved.0,"aw",@nobits
	.weak		__nv_reservedSMEM_offset_0_alias
	.size		__nv_reservedSMEM_offset_0_alias, 0, 64
	.other		__nv_reservedSMEM_offset_0_alias,@"STO_CUDA_RESERVED_SHARED STV_DEFAULT"
__nv_reservedSMEM_offset_0_alias:
	.zero		0
	.zero		64


//--------------------- .nv.constant0._Z13stridedKernelPiS_i --------------------------
	.section	.nv.constant0._Z13stridedKernelPiS_i,"a",@progbits
	.sectionflags	@""
	.align	4
.nv.constant0._Z13stridedKernelPiS_i:
	.zero		916


//--------------------- .nv.constant0._Z15coalescedKernelPiS_i --------------------------
	.section	.nv.constant0._Z15coalescedKernelPiS_i,"a",@progbits
	.sectionflags	@""
	.align	4
.nv.constant0._Z15coalescedKernelPiS_i:
	.zero		916


//--------------------- SYMBOLS --------------------------

	.type		.nv.reservedSmem.offset0,@object
	.size		.nv.reservedSmem.offset0,0x4
